	.headerflags	@"EF_CUDA_TEXMODE_UNIFIED EF_CUDA_64BIT_ADDRESS EF_CUDA_ACCELERATORS EF_CUDA_SM90 EF_CUDA_VIRTUAL_SM(EF_CUDA_SM90)"
	.elftype	@"ET_EXEC"


//--------------------- .nv.info                  --------------------------
	.section	.nv.info,"",@"SHT_CUDA_INFO"
	.align	4


	//----- nvinfo : EIATTR_REGCOUNT
	.align		4
        /*0000*/ 	.byte	0x04, 0x2f
        /*0002*/ 	.short	(.L_1 - .L_0)
	.align		4
.L_0:
        /*0004*/ 	.word	index@(triton_poi_fused_convolution_silu_11)
        /*0008*/ 	.word	0x00000010


	//----- nvinfo : EIATTR_MIN_STACK_SIZE
	.align		4
.L_1:
        /*000c*/ 	.byte	0x04, 0x12
        /*000e*/ 	.short	(.L_3 - .L_2)
	.align		4
.L_2:
        /*0010*/ 	.word	index@(triton_poi_fused_convolution_silu_11)
        /*0014*/ 	.word	0x00000000


	//----- nvinfo : EIATTR_FRAME_SIZE
	.align		4
.L_3:
        /*0018*/ 	.byte	0x04, 0x11
        /*001a*/ 	.short	(.L_5 - .L_4)
	.align		4
.L_4:
        /*001c*/ 	.word	index@(triton_poi_fused_convolution_silu_11)
        /*0020*/ 	.word	0x00000000


	//----- nvinfo : EIATTR_MIN_STACK_SIZE
	.align		4
.L_5:
        /*0024*/ 	.byte	0x04, 0x12
        /*0026*/ 	.short	(.L_7 - .L_6)
	.align		4
.L_6:
        /*0028*/ 	.word	index@(triton_poi_fused_convolution_silu_11)
        /*002c*/ 	.word	0x00000000
.L_7:


//--------------------- .nv.info.triton_poi_fused_convolution_silu_11 --------------------------
	.section	.nv.info.triton_poi_fused_convolution_silu_11,"",@"SHT_CUDA_INFO"
	.sectionflags	@""
	.align	4


	//----- nvinfo : EIATTR_CUDA_API_VERSION
	.align		4
        /*0000*/ 	.byte	0x04, 0x37
        /*0002*/ 	.short	(.L_9 - .L_8)
.L_8:
        /*0004*/ 	.word	0x0000007c


	//----- nvinfo : EIATTR_KPARAM_INFO
	.align		4
.L_9:
        /*0008*/ 	.byte	0x04, 0x17
        /*000a*/ 	.short	(.L_11 - .L_10)
.L_10:
        /*000c*/ 	.word	0x00000000
        /*0010*/ 	.short	0x0003
        /*0012*/ 	.short	0x0018
        /*0014*/ 	.byte	0x00, 0xf0, 0x11, 0x00


	//----- nvinfo : EIATTR_KPARAM_INFO
	.align		4
.L_11:
        /*0018*/ 	.byte	0x04, 0x17
        /*001a*/ 	.short	(.L_13 - .L_12)
.L_12:
        /*001c*/ 	.word	0x00000000
        /*0020*/ 	.short	0x0002
        /*0022*/ 	.short	0x0010
        /*0024*/ 	.byte	0x00, 0xf4, 0x21, 0x00


	//----- nvinfo : EIATTR_KPARAM_INFO
	.align		4
.L_13:
        /*0028*/ 	.byte	0x04, 0x17
        /*002a*/ 	.short	(.L_15 - .L_14)
.L_14:
        /*002c*/ 	.word	0x00000000
        /*0030*/ 	.short	0x0001
        /*0032*/ 	.short	0x0008
        /*0034*/ 	.byte	0x00, 0xf4, 0x21, 0x00


	//----- nvinfo : EIATTR_KPARAM_INFO
	.align		4
.L_15:
        /*0038*/ 	.byte	0x04, 0x17
        /*003a*/ 	.short	(.L_17 - .L_16)
.L_16:
        /*003c*/ 	.word	0x00000000
        /*0040*/ 	.short	0x0000
        /*0042*/ 	.short	0x0000
        /*0044*/ 	.byte	0x00, 0xf4, 0x21, 0x00


	//----- nvinfo : EIATTR_SPARSE_MMA_MASK
	.align		4
.L_17:
        /*0048*/ 	.byte	0x03, 0x50
        /*004a*/ 	.short	0x0000


	//----- nvinfo : EIATTR_MAXREG_COUNT
	.align		4
        /*004c*/ 	.byte	0x03, 0x1b
        /*004e*/ 	.short	0x00ff


	//----- nvinfo : EIATTR_EXIT_INSTR_OFFSETS
	.align		4
        /*0050*/ 	.byte	0x04, 0x1c
        /*0052*/ 	.short	(.L_19 - .L_18)


	//   ....[0]....
.L_18:
        /*0054*/ 	.word	0x00000330


	//----- nvinfo : EIATTR_REQNTID
	.align		4
.L_19:
        /*0058*/ 	.byte	0x04, 0x10
        /*005a*/ 	.short	(.L_21 - .L_20)
.L_20:
        /*005c*/ 	.word	0x00000100
        /*0060*/ 	.word	0x00000001
        /*0064*/ 	.word	0x00000001


	//----- nvinfo : EIATTR_CBANK_PARAM_SIZE
	.align		4
.L_21:
        /*0068*/ 	.byte	0x03, 0x19
        /*006a*/ 	.short	0x001c


	//----- nvinfo : EIATTR_PARAM_CBANK
	.align		4
        /*006c*/ 	.byte	0x04, 0x0a
        /*006e*/ 	.short	(.L_23 - .L_22)
	.align		4
.L_22:
        /*0070*/ 	.word	index@(.nv.constant0.triton_poi_fused_convolution_silu_11)
        /*0074*/ 	.short	0x0210
        /*0076*/ 	.short	0x001c


	//----- nvinfo : EIATTR_SW_WAR
	.align		4
.L_23:
        /*0078*/ 	.byte	0x04, 0x36
        /*007a*/ 	.short	(.L_25 - .L_24)
.L_24:
        /*007c*/ 	.word	0x00000008
.L_25:


//--------------------- .nv.callgraph             --------------------------
	.section	.nv.callgraph,"",@"SHT_CUDA_CALLGRAPH"
	.align	4
	.sectionentsize	8
	.align		4
        /*0000*/ 	.word	0x00000000
	.align		4
        /*0004*/ 	.word	0xffffffff
	.align		4
        /*0008*/ 	.word	0x00000000
	.align		4
        /*000c*/ 	.word	0xfffffffe
	.align		4
        /*0010*/ 	.word	0x00000000
	.align		4
        /*0014*/ 	.word	0xfffffffd
	.align		4
        /*0018*/ 	.word	0x00000000
	.align		4
        /*001c*/ 	.word	0xfffffffc


//--------------------- .text.triton_poi_fused_convolution_silu_11 --------------------------
	.section	.text.triton_poi_fused_convolution_silu_11,"ax",@progbits
	.align	128
        .global         triton_poi_fused_convolution_silu_11
        .type           triton_poi_fused_convolution_silu_11,@function
        .size           triton_poi_fused_convolution_silu_11,(.L_x_1 - triton_poi_fused_convolution_silu_11)
        .other          triton_poi_fused_convolution_silu_11,@"STO_CUDA_ENTRY STV_DEFAULT"
triton_poi_fused_convolution_silu_11:
.text.triton_poi_fused_convolution_silu_11:
[----:B------:R-:W-:Y:S01]  /*0000*/  LDC R1, c[0x0][0x28] ;  /* 0x00000a00ff017b82 */ /* 0x000fe20000000800 */
[----:B------:R-:W1:Y:S07]  /*0010*/  S2R R0, SR_TID.X ;  /* 0x0000000000007919 */ /* 0x000e6e0000002100 */
[----:B------:R-:W2:Y:S01]  /*0020*/  LDC.64 R6, c[0x0][0x218] ;  /* 0x00008600ff067b82 */ /* 0x000ea20000000a00 */
[----:B------:R-:W-:Y:S01]  /*0030*/  ULDC.64 UR4, c[0x0][0x208] ;  /* 0x0000820000047ab9 */ /* 0x000fe20000000a00 */
[----:B------:R-:W3:Y:S06]  /*0040*/  S2R R5, SR_CTAID.X ;  /* 0x0000000000057919 */ /* 0x000eec0000002500 */
[----:B------:R-:W4:Y:S01]  /*0050*/  LDC.64 R2, c[0x0][0x210] ;  /* 0x00008400ff027b82 */ /* 0x000f220000000a00 */
[----:B-1----:R-:W-:-:S04]  /*0060*/  SHF.L.U32 R0, R0, 0x1, RZ ;  /* 0x0000000100007819 */ /* 0x002fc800000006ff */
[----:B------:R-:W-:Y:S02]  /*0070*/  LOP3.LUT R0, R0, 0x1fe, RZ, 0xc0, !PT ;  /* 0x000001fe00007812 */ /* 0x000fe400078ec0ff */
[----:B---3--:R-:W-:Y:S02]  /*0080*/  SHF.R.S32.HI R4, RZ, 0x16, R5 ;  /* 0x00000016ff047819 */ /* 0x008fe40000011405 */
[----:B------:R-:W-:Y:S02]  /*0090*/  LEA R0, R5, R0, 0x9 ;  /* 0x0000000005007211 */ /* 0x000fe400078e48ff */
[----:B------:R-:W-:-:S03]  /*00a0*/  SGXT R5, R4, 0x1 ;  /* 0x000000010405781a */ /* 0x000fc60000000200 */
[----:B----4-:R-:W-:Y:S01]  /*00b0*/  IMAD.WIDE R2, R0, 0x4, R2 ;  /* 0x0000000400027825 */ /* 0x010fe200078e0202 */
[----:B------:R-:W-:-:S04]  /*00c0*/  LEA.HI R5, R5, R0, RZ, 0x8 ;  /* 0x0000000005057211 */ /* 0x000fc800078f40ff */
[----:B------:R-:W-:-:S04]  /*00d0*/  LOP3.LUT R5, R5, 0xffffff00, RZ, 0xc0, !PT ;  /* 0xffffff0005057812 */ /* 0x000fc800078ec0ff */
[----:B------:R-:W-:-:S05]  /*00e0*/  IADD3 R5, R0, -R5, RZ ;  /* 0x8000000500057210 */ /* 0x000fca0007ffe0ff */
[----:B--2---:R-:W-:Y:S02]  /*00f0*/  IMAD.WIDE R6, R5, 0x4, R6 ;  /* 0x0000000405067825 */ /* 0x004fe400078e0206 */
[----:B------:R-:W2:Y:S04]  /*0100*/  LDG.E.64 R4, desc[UR4][R2.64] ;  /* 0x0000000402047981 */ /* 0x000ea8000c1e1b00 */
[----:B------:R-:W2:Y:S02]  /*0110*/  LDG.E.EL.64 R6, desc[UR4][R6.64] ;  /* 0x0000000406067981 */ /* 0x000ea4000c2e1b00 */
[----:B--2---:R-:W-:Y:S01]  /*0120*/  FADD R4, R4, R6 ;  /* 0x0000000604047221 */ /* 0x004fe20000000000 */
[----:B------:R-:W-:-:S03]  /*0130*/  FADD R5, R5, R7 ;  /* 0x0000000705057221 */ /* 0x000fc60000000000 */
[----:B------:R-:W-:Y:S02]  /*0140*/  FADD R8, RZ, -R4 ;  /* 0x80000004ff087221 */ /* 0x000fe40000000000 */
[----:B------:R-:W-:Y:S02]  /*0150*/  STG.E.64 desc[UR4][R2.64], R4 ;  /* 0x0000000402007986 */ /* 0x000fe4000c101b04 */
[----:B------:R-:W-:Y:S01]  /*0160*/  FMUL R9, R8, 1.4426950216293334961 ;  /* 0x3fb8aa3b08097820 */ /* 0x000fe20000400000 */
[----:B------:R-:W-:-:S04]  /*0170*/  FADD R8, RZ, -R5 ;  /* 0x80000005ff087221 */ /* 0x000fc80000000000 */
[----:B------:R-:W-:Y:S01]  /*0180*/  FMUL R10, R8, 1.4426950216293334961 ;  /* 0x3fb8aa3b080a7820 */ /* 0x000fe20000400000 */
[----:B------:R-:W-:-:S04]  /*0190*/  FSETP.GEU.AND P0, PT, R9, -126, PT ;  /* 0xc2fc00000900780b */ /* 0x000fc80003f0e000 */
[----:B------:R-:W-:-:S09]  /*01a0*/  FSETP.GEU.AND P1, PT, R10, -126, PT ;  /* 0xc2fc00000a00780b */ /* 0x000fd20003f2e000 */
[----:B------:R-:W-:-:S04]  /*01b0*/  @!P0 FMUL R9, R9, 0.5 ;  /* 0x3f00000009098820 */ /* 0x000fc80000400000 */
[----:B------:R-:W-:Y:S01]  /*01c0*/  @!P1 FMUL R10, R10, 0.5 ;  /* 0x3f0000000a0a9820 */ /* 0x000fe20000400000 */
[----:B------:R-:W1:Y:S08]  /*01d0*/  MUFU.EX2 R8, R9 ;  /* 0x0000000900087308 */ /* 0x000e700000000800 */
[----:B------:R2:W3:Y:S01]  /*01e0*/  MUFU.EX2 R6, R10 ;  /* 0x0000000a00067308 */ /* 0x0004e20000000800 */
[----:B-1----:R-:W-:Y:S01]  /*01f0*/  @!P0 FMUL R8, R8, R8 ;  /* 0x0000000808088220 */ /* 0x002fe20000400000 */
[----:B--2---:R-:W-:-:S03]  /*0200*/  HFMA2.MMA R10, -RZ, RZ, 1.625, 0 ;  /* 0x3e800000ff0a7435 */ /* 0x004fc600000001ff */
[----:B------:R-:W-:Y:S01]  /*0210*/  FADD R8, R8, 1 ;  /* 0x3f80000008087421 */ /* 0x000fe20000000000 */
[----:B---3--:R-:W-:-:S04]  /*0220*/  @!P1 FMUL R6, R6, R6 ;  /* 0x0000000606069220 */ /* 0x008fc80000400000 */
[----:B------:R-:W-:Y:S01]  /*0230*/  FSETP.GT.AND P0, PT, R8, 8.50705917302346158658e+37, PT ;  /* 0x7e8000000800780b */ /* 0x000fe20003f04000 */
[----:B------:R-:W-:-:S03]  /*0240*/  FADD R11, R6, 1 ;  /* 0x3f800000060b7421 */ /* 0x000fc60000000000 */
[----:B------:R-:W-:Y:S01]  /*0250*/  FSEL R9, R10, 1, P0 ;  /* 0x3f8000000a097808 */ /* 0x000fe20000000000 */
[----:B------:R-:W1:Y:S01]  /*0260*/  LDC.64 R6, c[0x0][0x220] ;  /* 0x00008800ff067b82 */ /* 0x000e620000000a00 */
[----:B------:R-:W-:-:S04]  /*0270*/  FSETP.GT.AND P1, PT, R11, 8.50705917302346158658e+37, PT ;  /* 0x7e8000000b00780b */ /* 0x000fc80003f24000 */
[----:B------:R-:W-:-:S03]  /*0280*/  FSEL R10, R10, 1, P1 ;  /* 0x3f8000000a0a7808 */ /* 0x000fc60000800000 */
[----:B------:R-:W-:-:S06]  /*0290*/  @P0 FMUL R8, R8, 0.25 ;  /* 0x3e80000008080820 */ /* 0x000fcc0000400000 */
[----:B------:R-:W2:Y:S01]  /*02a0*/  MUFU.RCP R8, R8 ;  /* 0x0000000800087308 */ /* 0x000ea20000001000 */
[----:B------:R-:W-:-:S07]  /*02b0*/  @P1 FMUL R11, R11, 0.25 ;  /* 0x3e8000000b0b1820 */ /* 0x000fce0000400000 */
[----:B------:R-:W3:Y:S01]  /*02c0*/  MUFU.RCP R11, R11 ;  /* 0x0000000b000b7308 */ /* 0x000ee20000001000 */
[----:B-1----:R-:W-:-:S04]  /*02d0*/  IMAD.WIDE R6, R0, 0x4, R6 ;  /* 0x0000000400067825 */ /* 0x002fc800078e0206 */
[----:B--2---:R-:W-:-:S04]  /*02e0*/  FMUL R9, R8, R9 ;  /* 0x0000000908097220 */ /* 0x004fc80000400000 */
[----:B------:R-:W-:Y:S01]  /*02f0*/  FMUL R12, R4, R9 ;  /* 0x00000009040c7220 */ /* 0x000fe20000400000 */
[----:B---3--:R-:W-:-:S04]  /*0300*/  FMUL R10, R11, R10 ;  /* 0x0000000a0b0a7220 */ /* 0x008fc80000400000 */
[----:B------:R-:W-:-:S05]  /*0310*/  FMUL R13, R5, R10 ;  /* 0x0000000a050d7220 */ /* 0x000fca0000400000 */
[----:B------:R-:W-:Y:S01]  /*0320*/  STG.E.64 desc[UR4][R6.64], R12 ;  /* 0x0000000c06007986 */ /* 0x000fe2000c101b04 */
[----:B------:R-:W-:Y:S05]  /*0330*/  EXIT ;  /* 0x000000000000794d */ /* 0x000fea0003800000 */
.L_x_0:
[----:B------:R-:W-:-:S00]  /*0340*/  BRA `(.L_x_0) ;  /* 0xfffffffc00fc7947 */ /* 0x000fc0000383ffff */
[----:B------:R-:W-:-:S00]  /*0350*/  NOP ;  /* 0x0000000000007918 */ /* 0x000fc00000000000 */
        /* <DEDUP_REMOVED lines=10> */
.L_x_1:


//--------------------- .nv.constant0.triton_poi_fused_convolution_silu_11 --------------------------
	.section	.nv.constant0.triton_poi_fused_convolution_silu_11,"a",@progbits
	.sectionflags	@""
	.align	4
.nv.constant0.triton_poi_fused_convolution_silu_11:
	.zero		556
